//
// Generated by NVIDIA NVVM Compiler
//
// Compiler Build ID: CL-36424714
// Cuda compilation tools, release 13.0, V13.0.88
// Based on NVVM 20.0.0
//

.version 9.0
.target sm_100
.address_size 64

	// .globl	_Z12kernelMatMuliiiPfS_S_

.visible .entry _Z12kernelMatMuliiiPfS_S_(
	.param .u32 _Z12kernelMatMuliiiPfS_S__param_0,
	.param .u32 _Z12kernelMatMuliiiPfS_S__param_1,
	.param .u32 _Z12kernelMatMuliiiPfS_S__param_2,
	.param .u64 .ptr .align 1 _Z12kernelMatMuliiiPfS_S__param_3,
	.param .u64 .ptr .align 1 _Z12kernelMatMuliiiPfS_S__param_4,
	.param .u64 .ptr .align 1 _Z12kernelMatMuliiiPfS_S__param_5
)
{
	.reg .pred 	%p<5>;
	.reg .b32 	%r<27>;
	.reg .b32 	%f<28>;
	.reg .b64 	%rd<22>;

	ld.param.u32 	%r13, [_Z12kernelMatMuliiiPfS_S__param_0];
	ld.param.u32 	%r11, [_Z12kernelMatMuliiiPfS_S__param_1];
	ld.param.u32 	%r14, [_Z12kernelMatMuliiiPfS_S__param_2];
	ld.param.u64 	%rd3, [_Z12kernelMatMuliiiPfS_S__param_3];
	ld.param.u64 	%rd4, [_Z12kernelMatMuliiiPfS_S__param_4];
	ld.param.u64 	%rd5, [_Z12kernelMatMuliiiPfS_S__param_5];
	mov.u32 	%r15, %ctaid.x;
	mov.u32 	%r16, %ntid.x;
	mov.u32 	%r17, %tid.x;
	mad.lo.s32 	%r1, %r15, %r16, %r17;
	mov.u32 	%r18, %ctaid.y;
	mov.u32 	%r19, %ntid.y;
	mov.u32 	%r20, %tid.y;
	mad.lo.s32 	%r21, %r18, %r19, %r20;
	setp.ge.s32 	%p1, %r1, %r13;
	setp.ge.s32 	%p2, %r21, %r14;
	or.pred  	%p3, %p1, %p2;
	@%p3 bra 	$L__BB0_4;
	mul.lo.s32 	%r24, %r11, %r1;
	shl.b32 	%r4, %r14, 3;
	cvta.to.global.u64 	%rd6, %rd3;
	add.s64 	%rd1, %rd6, 16;
	cvta.to.global.u64 	%rd2, %rd4;
	mov.f32 	%f27, 0f00000000;
	mov.b32 	%r26, 0;
	mul.wide.s32 	%rd11, %r14, 4;
	mov.u32 	%r25, %r21;
$L__BB0_2:
	mul.wide.s32 	%rd7, %r24, 4;
	add.s64 	%rd8, %rd1, %rd7;
	ld.global.f32 	%f4, [%rd8+-16];
	mul.wide.s32 	%rd9, %r25, 4;
	add.s64 	%rd10, %rd2, %rd9;
	ld.global.f32 	%f5, [%rd10];
	fma.rn.f32 	%f6, %f4, %f5, %f27;
	ld.global.f32 	%f7, [%rd8+-12];
	add.s64 	%rd12, %rd10, %rd11;
	ld.global.f32 	%f8, [%rd12];
	fma.rn.f32 	%f9, %f7, %f8, %f6;
	ld.global.f32 	%f10, [%rd8+-8];
	add.s64 	%rd13, %rd12, %rd11;
	ld.global.f32 	%f11, [%rd13];
	fma.rn.f32 	%f12, %f10, %f11, %f9;
	ld.global.f32 	%f13, [%rd8+-4];
	add.s64 	%rd14, %rd13, %rd11;
	ld.global.f32 	%f14, [%rd14];
	fma.rn.f32 	%f15, %f13, %f14, %f12;
	ld.global.f32 	%f16, [%rd8];
	add.s64 	%rd15, %rd14, %rd11;
	ld.global.f32 	%f17, [%rd15];
	fma.rn.f32 	%f18, %f16, %f17, %f15;
	ld.global.f32 	%f19, [%rd8+4];
	add.s64 	%rd16, %rd15, %rd11;
	ld.global.f32 	%f20, [%rd16];
	fma.rn.f32 	%f21, %f19, %f20, %f18;
	ld.global.f32 	%f22, [%rd8+8];
	add.s64 	%rd17, %rd16, %rd11;
	ld.global.f32 	%f23, [%rd17];
	fma.rn.f32 	%f24, %f22, %f23, %f21;
	ld.global.f32 	%f25, [%rd8+12];
	add.s64 	%rd18, %rd17, %rd11;
	ld.global.f32 	%f26, [%rd18];
	fma.rn.f32 	%f27, %f25, %f26, %f24;
	add.s32 	%r26, %r26, 8;
	add.s32 	%r25, %r25, %r4;
	add.s32 	%r24, %r24, 8;
	setp.ne.s32 	%p4, %r26, 1800;
	@%p4 bra 	$L__BB0_2;
	mad.lo.s32 	%r23, %r14, %r1, %r21;
	cvta.to.global.u64 	%rd19, %rd5;
	mul.wide.s32 	%rd20, %r23, 4;
	add.s64 	%rd21, %rd19, %rd20;
	st.global.f32 	[%rd21], %f27;
$L__BB0_4:
	ret;

}


// ===== COMPILED SASS (sm_100) =====

	.target	sm_100

	.elftype	@"ET_EXEC"


//--------------------- .note.nv.tkinfo           --------------------------
	.section	.note.nv.tkinfo,"",@"SHT_NOTE"
	.sectionflags	@"SHF_NOTE_NV_TKINFO"
	.tkinfo
        /*0018*/ 	.word	0x00000002
        /*0030*/ 	.string	""
        /*0030*/ 	.string	"ptxas"
        /*0030*/ 	.string	"Cuda compilation tools, release 13.0, V13.0.88"
        /*0030*/ 	.string	"Build cuda_13.0.r13.0/compiler.36424714_0"
        /*0030*/ 	.string	"-arch sm_100 -m 64 "



//--------------------- .note.nv.cuinfo           --------------------------
	.section	.note.nv.cuinfo,"",@"SHT_NOTE"
	.sectionflags	@"SHF_NOTE_NV_CUINFO"
        /*0018*/ 	.short	0x0002
        /*001a*/ 	.short	0x0064
        /*001c*/ 	.short	0x0082
	.zero		2


//--------------------- .nv.info                  --------------------------
	.section	.nv.info,"",@"SHT_CUDA_INFO"
	.align	4


	//----- nvinfo : EIATTR_REGCOUNT
	.align		4
        /*0000*/ 	.byte	0x04, 0x2f
        /*0002*/ 	.short	(.L_1 - .L_0)
	.align		4
.L_0:
        /*0004*/ 	.word	index@(_Z12kernelMatMuliiiPfS_S_)
        /*0008*/ 	.word	0x00000020


	//----- nvinfo : EIATTR_FRAME_SIZE
	.align		4
.L_1:
        /*000c*/ 	.byte	0x04, 0x11
        /*000e*/ 	.short	(.L_3 - .L_2)
	.align		4
.L_2:
        /*0010*/ 	.word	index@(_Z12kernelMatMuliiiPfS_S_)
        /*0014*/ 	.word	0x00000000


	//----- nvinfo : EIATTR_MIN_STACK_SIZE
	.align		4
.L_3:
        /*0018*/ 	.byte	0x04, 0x12
        /*001a*/ 	.short	(.L_5 - .L_4)
	.align		4
.L_4:
        /*001c*/ 	.word	index@(_Z12kernelMatMuliiiPfS_S_)
        /*0020*/ 	.word	0x00000000
.L_5:


//--------------------- .nv.compat                --------------------------
	.section	.nv.compat,"",@"SHT_CUDA_COMPAT_INFO"
	.align	4
        /*0000*/ 	.byte	0x02, 0x09, 0x00, 0x00, 0x02, 0x02, 0x01, 0x00, 0x02, 0x05, 0x05, 0x00, 0x03, 0x07, 0x01, 0x01
        /*0010*/ 	.byte	0x02, 0x03, 0x00, 0x00, 0x02, 0x06, 0x01, 0x00, 0x04, 0x0b, 0x08, 0x00, 0x09, 0x00, 0x00, 0x00
        /*0020*/ 	.byte	0x00, 0x00, 0x00, 0x00


//--------------------- .nv.info._Z12kernelMatMuliiiPfS_S_ --------------------------
	.section	.nv.info._Z12kernelMatMuliiiPfS_S_,"",@"SHT_CUDA_INFO"
	.sectionflags	@""
	.align	4


	//----- nvinfo : EIATTR_CUDA_API_VERSION
	.align		4
        /*0000*/ 	.byte	0x04, 0x37
        /*0002*/ 	.short	(.L_7 - .L_6)
.L_6:
        /*0004*/ 	.word	0x00000082


	//----- nvinfo : EIATTR_KPARAM_INFO
	.align		4
.L_7:
        /*0008*/ 	.byte	0x04, 0x17
        /*000a*/ 	.short	(.L_9 - .L_8)
.L_8:
        /*000c*/ 	.word	0x00000000
        /*0010*/ 	.short	0x0005
        /*0012*/ 	.short	0x0020
        /*0014*/ 	.byte	0x00, 0xf5, 0x21, 0x00


	//----- nvinfo : EIATTR_KPARAM_INFO
	.align		4
.L_9:
        /*0018*/ 	.byte	0x04, 0x17
        /*001a*/ 	.short	(.L_11 - .L_10)
.L_10:
        /*001c*/ 	.word	0x00000000
        /*0020*/ 	.short	0x0004
        /*0022*/ 	.short	0x0018
        /*0024*/ 	.byte	0x00, 0xf5, 0x21, 0x00


	//----- nvinfo : EIATTR_KPARAM_INFO
	.align		4
.L_11:
        /*0028*/ 	.byte	0x04, 0x17
        /*002a*/ 	.short	(.L_13 - .L_12)
.L_12:
        /*002c*/ 	.word	0x00000000
        /*0030*/ 	.short	0x0003
        /*0032*/ 	.short	0x0010
        /*0034*/ 	.byte	0x00, 0xf5, 0x21, 0x00


	//----- nvinfo : EIATTR_KPARAM_INFO
	.align		4
.L_13:
        /*0038*/ 	.byte	0x04, 0x17
        /*003a*/ 	.short	(.L_15 - .L_14)
.L_14:
        /*003c*/ 	.word	0x00000000
        /*0040*/ 	.short	0x0002
        /*0042*/ 	.short	0x0008
        /*0044*/ 	.byte	0x00, 0xf0, 0x11, 0x00


	//----- nvinfo : EIATTR_KPARAM_INFO
	.align		4
.L_15:
        /*0048*/ 	.byte	0x04, 0x17
        /*004a*/ 	.short	(.L_17 - .L_16)
.L_16:
        /*004c*/ 	.word	0x00000000
        /*0050*/ 	.short	0x0001
        /*0052*/ 	.short	0x0004
        /*0054*/ 	.byte	0x00, 0xf0, 0x11, 0x00


	//----- nvinfo : EIATTR_KPARAM_INFO
	.align		4
.L_17:
        /*0058*/ 	.byte	0x04, 0x17
        /*005a*/ 	.short	(.L_19 - .L_18)
.L_18:
        /*005c*/ 	.word	0x00000000
        /*0060*/ 	.short	0x0000
        /*0062*/ 	.short	0x0000
        /*0064*/ 	.byte	0x00, 0xf0, 0x11, 0x00


	//----- nvinfo : EIATTR_SPARSE_MMA_MASK
	.align		4
.L_19:
        /*0068*/ 	.byte	0x03, 0x50
        /*006a*/ 	.short	0x0000


	//----- nvinfo : EIATTR_MAXREG_COUNT
	.align		4
        /*006c*/ 	.byte	0x03, 0x1b
        /*006e*/ 	.short	0x00ff


	//----- nvinfo : EIATTR_MERCURY_ISA_VERSION
	.align		4
        /*0070*/ 	.byte	0x03, 0x5f
        /*0072*/ 	.short	0x0101


	//----- nvinfo : EIATTR_VRC_CTA_INIT_COUNT
	.align		4
        /*0074*/ 	.byte	0x02, 0x4a
	.zero		1
	.zero		1


	//----- nvinfo : EIATTR_EXIT_INSTR_OFFSETS
	.align		4
        /*0078*/ 	.byte	0x04, 0x1c
        /*007a*/ 	.short	(.L_21 - .L_20)


	//   ....[0]....
.L_20:
        /*007c*/ 	.word	0x000000d0


	//   ....[1]....
        /*0080*/ 	.word	0x00000d00


	//----- nvinfo : EIATTR_CBANK_PARAM_SIZE
	.align		4
.L_21:
        /*0084*/ 	.byte	0x03, 0x19
        /*0086*/ 	.short	0x0028


	//----- nvinfo : EIATTR_PARAM_CBANK
	.align		4
        /*0088*/ 	.byte	0x04, 0x0a
        /*008a*/ 	.short	(.L_23 - .L_22)
	.align		4
.L_22:
        /*008c*/ 	.word	index@(.nv.constant0._Z12kernelMatMuliiiPfS_S_)
        /*0090*/ 	.short	0x0380
        /*0092*/ 	.short	0x0028


	//----- nvinfo : EIATTR_SW_WAR
	.align		4
.L_23:
        /*0094*/ 	.byte	0x04, 0x36
        /*0096*/ 	.short	(.L_25 - .L_24)
.L_24:
        /*0098*/ 	.word	0x00000008
.L_25:


//--------------------- .nv.callgraph             --------------------------
	.section	.nv.callgraph,"",@"SHT_CUDA_CALLGRAPH"
	.align	4
	.sectionentsize	8
	.align		4
        /*0000*/ 	.word	0x00000000
	.align		4
        /*0004*/ 	.word	0xffffffff
	.align		4
        /*0008*/ 	.word	0x00000000
	.align		4
        /*000c*/ 	.word	0xfffffffe
	.align		4
        /*0010*/ 	.word	0x00000000
	.align		4
        /*0014*/ 	.word	0xfffffffd
	.align		4
        /*0018*/ 	.word	0x00000000
	.align		4
        /*001c*/ 	.word	0xfffffffc


//--------------------- .text._Z12kernelMatMuliiiPfS_S_ --------------------------
	.section	.text._Z12kernelMatMuliiiPfS_S_,"ax",@progbits
	.align	128
        .global         _Z12kernelMatMuliiiPfS_S_
        .type           _Z12kernelMatMuliiiPfS_S_,@function
        .size           _Z12kernelMatMuliiiPfS_S_,(.L_x_2 - _Z12kernelMatMuliiiPfS_S_)
        .other          _Z12kernelMatMuliiiPfS_S_,@"STO_CUDA_ENTRY STV_DEFAULT"
_Z12kernelMatMuliiiPfS_S_:
.text._Z12kernelMatMuliiiPfS_S_:
[----:B------:R-:W-:Y:S01]  /*0000*/  LDC R1, c[0x0][0x37c] ;  /* 0x0000df00ff017b82 */ /* 0x000fe20000000800 */
[----:B------:R-:W0:Y:S07]  /*0010*/  S2R R4, SR_TID.Y ;  /* 0x0000000000047919 */ /* 0x000e2e0000002200 */
[----:B------:R-:W1:Y:S01]  /*0020*/  LDC R2, c[0x0][0x360] ;  /* 0x0000d800ff027b82 */ /* 0x000e620000000800 */
[----:B------:R-:W2:Y:S01]  /*0030*/  LDCU UR6, c[0x0][0x380] ;  /* 0x00007000ff0677ac */ /* 0x000ea20008000800 */
[----:B------:R-:W1:Y:S06]  /*0040*/  S2R R5, SR_TID.X ;  /* 0x0000000000057919 */ /* 0x000e6c0000002100 */
[----:B------:R-:W0:Y:S08]  /*0050*/  S2UR UR5, SR_CTAID.Y ;  /* 0x00000000000579c3 */ /* 0x000e300000002600 */
[----:B------:R-:W0:Y:S08]  /*0060*/  LDC R3, c[0x0][0x364] ;  /* 0x0000d900ff037b82 */ /* 0x000e300000000800 */
[----:B------:R-:W1:Y:S08]  /*0070*/  S2UR UR4, SR_CTAID.X ;  /* 0x00000000000479c3 */ /* 0x000e700000002500 */
[----:B------:R-:W3:Y:S01]  /*0080*/  LDC R0, c[0x0][0x388] ;  /* 0x0000e200ff007b82 */ /* 0x000ee20000000800 */
[----:B0-----:R-:W-:-:S02]  /*0090*/  IMAD R3, R3, UR5, R4 ;  /* 0x0000000503037c24 */ /* 0x001fc4000f8e0204 */
[----:B-1----:R-:W-:-:S03]  /*00a0*/  IMAD R2, R2, UR4, R5 ;  /* 0x0000000402027c24 */ /* 0x002fc6000f8e0205 */
[----:B---3--:R-:W-:-:S04]  /*00b0*/  ISETP.GE.AND P0, PT, R3, R0, PT ;  /* 0x000000000300720c */ /* 0x008fc80003f06270 */
[----:B--2---:R-:W-:-:S13]  /*00c0*/  ISETP.GE.OR P0, PT, R2, UR6, P0 ;  /* 0x0000000602007c0c */ /* 0x004fda0008706670 */
[----:B------:R-:W-:Y:S05]  /*00d0*/  @P0 EXIT ;  /* 0x000000000000094d */ /* 0x000fea0003800000 */
[----:B------:R-:W0:Y:S01]  /*00e0*/  LDCU.64 UR4, c[0x0][0x390] ;  /* 0x00007200ff0477ac */ /* 0x000e220008000a00 */
[----:B------:R-:W-:Y:S01]  /*00f0*/  HFMA2 R5, -RZ, RZ, 0, 0 ;  /* 0x00000000ff057431 */ /* 0x000fe200000001ff */
[----:B------:R-:W-:Y:S01]  /*0100*/  MOV R19, R3 ;  /* 0x0000000300137202 */ /* 0x000fe20000000f00 */
[----:B------:R-:W1:Y:S01]  /*0110*/  LDCU UR8, c[0x0][0x384] ;  /* 0x00007080ff0877ac */ /* 0x000e620008000800 */
[----:B------:R-:W2:Y:S01]  /*0120*/  LDCU.64 UR6, c[0x0][0x358] ;  /* 0x00006b00ff0677ac */ /* 0x000ea20008000a00 */
[----:B0-----:R-:W-:-:S04]  /*0130*/  UIADD3 UR4, UP0, UPT, UR4, 0x10, URZ ;  /* 0x0000001004047890 */ /* 0x001fc8000ff1e0ff */
[----:B------:R-:W-:Y:S01]  /*0140*/  UIADD3.X UR5, UPT, UPT, URZ, UR5, URZ, UP0, !UPT ;  /* 0x00000005ff057290 */ /* 0x000fe200087fe4ff */
[----:B-1----:R-:W-:Y:S01]  /*0150*/  IMAD R4, R2, UR8, RZ ;  /* 0x0000000802047c24 */ /* 0x002fe2000f8e02ff */
[----:B------:R-:W-:Y:S01]  /*0160*/  MOV R14, UR4 ;  /* 0x00000004000e7c02 */ /* 0x000fe20008000f00 */
[----:B------:R-:W-:-:S03]  /*0170*/  UMOV UR4, URZ ;  /* 0x000000ff00047c82 */ /* 0x000fc60008000000 */
[----:B--2---:R-:W-:-:S07]  /*0180*/  MOV R15, UR5 ;  /* 0x00000005000f7c02 */ /* 0x004fce0008000f00 */
.L_x_0:
[----:B------:R-:W0:Y:S01]  /*0190*/  LDC.64 R12, c[0x0][0x398] ;  /* 0x0000e600ff0c7b82 */ /* 0x000e220000000a00 */
[----:B------:R-:W-:-:S05]  /*01a0*/  IMAD.WIDE R26, R4, 0x4, R14 ;  /* 0x00000004041a7825 */ /* 0x000fca00078e020e */
[----:B------:R-:W2:Y:S04]  /*01b0*/  LDG.E R8, desc[UR6][R26.64+-0x10] ;  /* 0xfffff0061a087981 */ /* 0x000ea8000c1e1900 */
[----:B------:R-:W3:Y:S04]  /*01c0*/  LDG.E R25, desc[UR6][R26.64+-0xc] ;  /* 0xfffff4061a197981 */ /* 0x000ee8000c1e1900 */
[----:B------:R-:W4:Y:S04]  /*01d0*/  LDG.E R6, desc[UR6][R26.64+-0x8] ;  /* 0xfffff8061a067981 */ /* 0x000f28000c1e1900 */
[----:B------:R-:W5:Y:S01]  /*01e0*/  LDG.E R20, desc[UR6][R26.64+-0x4] ;  /* 0xfffffc061a147981 */ /* 0x000f62000c1e1900 */
[----:B0-----:R-:W-:-:S05]  /*01f0*/  IMAD.WIDE R10, R19, 0x4, R12 ;  /* 0x00000004130a7825 */ /* 0x001fca00078e020c */
[----:B------:R-:W2:Y:S01]  /*0200*/  LDG.E R7, desc[UR6][R10.64] ;  /* 0x000000060a077981 */ /* 0x000ea2000c1e1900 */
[----:B------:R-:W-:-:S05]  /*0210*/  IMAD.WIDE R22, R0, 0x4, R10 ;  /* 0x0000000400167825 */ /* 0x000fca00078e020a */
[----:B------:R0:W3:Y:S04]  /*0220*/  LDG.E R18, desc[UR6][R22.64] ;  /* 0x0000000616127981 */ /* 0x0000e8000c1e1900 */
[----:B------:R-:W5:Y:S04]  /*0230*/  LDG.E R11, desc[UR6][R26.64] ;  /* 0x000000061a0b7981 */ /* 0x000f68000c1e1900 */
[----:B------:R-:W5:Y:S01]  /*0240*/  LDG.E R10, desc[UR6][R26.64+0x4] ;  /* 0x000004061a0a7981 */ /* 0x000f62000c1e1900 */
[----:B0-----:R-:W-:-:S05]  /*0250*/  IMAD.WIDE R22, R0, 0x4, R22 ;  /* 0x0000000400167825 */ /* 0x001fca00078e0216 */
[----:B------:R-:W4:Y:S01]  /*0260*/  LDG.E R9, desc[UR6][R22.64] ;  /* 0x0000000616097981 */ /* 0x000f22000c1e1900 */
[----:B------:R-:W-:-:S05]  /*0270*/  IMAD.WIDE R28, R0, 0x4, R22 ;  /* 0x00000004001c7825 */ /* 0x000fca00078e0216 */
[----:B------:R-:W5:Y:S01]  /*0280*/  LDG.E R21, desc[UR6][R28.64] ;  /* 0x000000061c157981 */ /* 0x000f62000c1e1900 */
[----:B------:R-:W-:-:S05]  /*0290*/  IMAD.WIDE R16, R0, 0x4, R28 ;  /* 0x0000000400107825 */ /* 0x000fca00078e021c */
[----:B------:R0:W5:Y:S04]  /*02a0*/  LDG.E R24, desc[UR6][R16.64] ;  /* 0x0000000610187981 */ /* 0x000168000c1e1900 */
[----:B------:R-:W5:Y:S01]  /*02b0*/  LDG.E R29, desc[UR6][R26.64+0xc] ;  /* 0x00000c061a1d7981 */ /* 0x000f62000c1e1900 */
[----:B0-----:R-:W-:-:S04]  /*02c0*/  IMAD.WIDE R16, R0, 0x4, R16 ;  /* 0x0000000400107825 */ /* 0x001fc800078e0210 */
[----:B------:R-:W-:-:S04]  /*02d0*/  IMAD.WIDE R22, R0, 0x4, R16 ;  /* 0x0000000400167825 */ /* 0x000fc800078e0210 */
[----:B--2---:R-:W-:Y:S02]  /*02e0*/  FFMA R28, R8, R7, R5 ;  /* 0x00000007081c7223 */ /* 0x004fe40000000005 */
[----:B------:R0:W2:Y:S04]  /*02f0*/  LDG.E R7, desc[UR6][R16.64] ;  /* 0x0000000610077981 */ /* 0x0000a8000c1e1900 */
[----:B------:R-:W2:Y:S04]  /*0300*/  LDG.E R5, desc[UR6][R26.64+0x8] ;  /* 0x000008061a057981 */ /* 0x000ea8000c1e1900 */
[----:B------:R1:W2:Y:S01]  /*0310*/  LDG.E R8, desc[UR6][R22.64] ;  /* 0x0000000616087981 */ /* 0x0002a2000c1e1900 */
[----:B---3--:R-:W-:Y:S01]  /*0320*/  FFMA R18, R25, R18, R28 ;  /* 0x0000001219127223 */ /* 0x008fe2000000001c */
[----:B0-----:R-:W-:-:S02]  /*0330*/  IADD3 R17, PT, PT, R4, 0x8, RZ ;  /* 0x0000000804117810 */ /* 0x001fc40007ffe0ff */
[C---:B------:R-:W-:Y:S01]  /*0340*/  LEA R25, R0.reuse, R19, 0x3 ;  /* 0x0000001300197211 */ /* 0x040fe200078e18ff */
[----:B-1----:R-:W-:-:S05]  /*0350*/  IMAD.WIDE R22, R0, 0x4, R22 ;  /* 0x0000000400167825 */ /* 0x002fca00078e0216 */
[----:B------:R4:W3:Y:S01]  /*0360*/  LDG.E R28, desc[UR6][R22.64] ;  /* 0x00000006161c7981 */ /* 0x0008e2000c1e1900 */
[----:B------:R-:W-:-:S05]  /*0370*/  IMAD.WIDE R16, R17, 0x4, R14 ;  /* 0x0000000411107825 */ /* 0x000fca00078e020e */
[----:B------:R-:W3:Y:S01]  /*0380*/  LDG.E R26, desc[UR6][R16.64+-0xc] ;  /* 0xfffff406101a7981 */ /* 0x000ee2000c1e1900 */
[----:B----4-:R-:W-:Y:S01]  /*0390*/  FFMA R23, R6, R9, R18 ;  /* 0x0000000906177223 */ /* 0x010fe20000000012 */
[----:B------:R-:W-:Y:S02]  /*03a0*/  IMAD.WIDE R18, R25, 0x4, R12 ;  /* 0x0000000419127825 */ /* 0x000fe400078e020c */
[----:B------:R-:W4:Y:S04]  /*03b0*/  LDG.E R9, desc[UR6][R16.64+-0x10] ;  /* 0xfffff00610097981 */ /* 0x000f28000c1e1900 */
[----:B------:R-:W4:Y:S01]  /*03c0*/  LDG.E R6, desc[UR6][R18.64] ;  /* 0x0000000612067981 */ /* 0x000f22000c1e1900 */
[----:B-----5:R-:W-:Y:S01]  /*03d0*/  FFMA R22, R20, R21, R23 ;  /* 0x0000001514167223 */ /* 0x020fe20000000017 */
[----:B------:R-:W-:-:S04]  /*03e0*/  IMAD.WIDE R20, R0, 0x4, R18 ;  /* 0x0000000400147825 */ /* 0x000fc800078e0212 */
[----:B------:R-:W-:Y:S01]  /*03f0*/  FFMA R11, R11, R24, R22 ;  /* 0x000000180b0b7223 */ /* 0x000fe20000000016 */
[----:B------:R0:W5:Y:S04]  /*0400*/  LDG.E R27, desc[UR6][R20.64] ;  /* 0x00000006141b7981 */ /* 0x000168000c1e1900 */
[----:B------:R-:W5:Y:S01]  /*0410*/  LDG.E R24, desc[UR6][R16.64+-0x8] ;  /* 0xfffff80610187981 */ /* 0x000f62000c1e1900 */
[----:B0-----:R-:W-:-:S04]  /*0420*/  IMAD.WIDE R20, R0, 0x4, R20 ;  /* 0x0000000400147825 */ /* 0x001fc800078e0214 */
[----:B------:R-:W-:-:S04]  /*0430*/  IMAD.WIDE R22, R0, 0x4, R20 ;  /* 0x0000000400167825 */ /* 0x000fc800078e0214 */
[----:B------:R-:W-:-:S04]  /*0440*/  IMAD.WIDE R18, R0, 0x4, R22 ;  /* 0x0000000400127825 */ /* 0x000fc800078e0216 */
[----:B--2---:R-:W-:Y:S02]  /*0450*/  FFMA R10, R10, R7, R11 ;  /* 0x000000070a0a7223 */ /* 0x004fe4000000000b */
[----:B------:R0:W2:Y:S04]  /*0460*/  LDG.E R11, desc[UR6][R20.64] ;  /* 0x00000006140b7981 */ /* 0x0000a8000c1e1900 */
[----:B------:R-:W2:Y:S01]  /*0470*/  LDG.E R7, desc[UR6][R16.64+-0x4] ;  /* 0xfffffc0610077981 */ /* 0x000ea2000c1e1900 */
[----:B0-----:R-:W-:-:S03]  /*0480*/  FFMA R20, R5, R8, R10 ;  /* 0x0000000805147223 */ /* 0x001fc6000000000a */
[----:B------:R-:W2:Y:S04]  /*0490*/  LDG.E R10, desc[UR6][R22.64] ;  /* 0x00000006160a7981 */ /* 0x000ea8000c1e1900 */
[----:B------:R-:W2:Y:S04]  /*04a0*/  LDG.E R5, desc[UR6][R16.64] ;  /* 0x0000000610057981 */ /* 0x000ea8000c1e1900 */
[----:B------:R0:W2:Y:S01]  /*04b0*/  LDG.E R8, desc[UR6][R18.64] ;  /* 0x0000000612087981 */ /* 0x0000a2000c1e1900 */
[----:B---3--:R-:W-:-:S03]  /*04c0*/  FFMA R28, R29, R28, R20 ;  /* 0x0000001c1d1c7223 */ /* 0x008fc60000000014 */
[----:B------:R-:W3:Y:S01]  /*04d0*/  LDG.E R29, desc[UR6][R16.64+0x4] ;  /* 0x00000406101d7981 */ /* 0x000ee2000c1e1900 */
[----:B0-----:R-:W-:-:S04]  /*04e0*/  IMAD.WIDE R18, R0, 0x4, R18 ;  /* 0x0000000400127825 */ /* 0x001fc800078e0212 */
[----:B------:R-:W-:-:S04]  /*04f0*/  IMAD.WIDE R20, R0, 0x4, R18 ;  /* 0x0000000400147825 */ /* 0x000fc800078e0212 */
[----:B----4-:R-:W-:Y:S02]  /*0500*/  FFMA R9, R9, R6, R28 ;  /* 0x0000000609097223 */ /* 0x010fe4000000001c */
[----:B------:R0:W3:Y:S01]  /*0510*/  LDG.E R6, desc[UR6][R18.64] ;  /* 0x0000000612067981 */ /* 0x0000e2000c1e1900 */
[----:B------:R-:W-:-:S03]  /*0520*/  IMAD.WIDE R22, R0, 0x4, R20 ;  /* 0x0000000400167825 */ /* 0x000fc600078e0214 */
[----:B------:R-:W4:Y:S01]  /*0530*/  LDG.E R28, desc[UR6][R20.64] ;  /* 0x00000006141c7981 */ /* 0x000f22000c1e1900 */
[----:B-----5:R-:W-:-:S03]  /*0540*/  FFMA R9, R26, R27, R9 ;  /* 0x0000001b1a097223 */ /* 0x020fc60000000009 */
[----:B------:R-:W5:Y:S04]  /*0550*/  LDG.E R23, desc[UR6][R22.64] ;  /* 0x0000000616177981 */ /* 0x000f68000c1e1900 */
[----:B------:R-:W4:Y:S04]  /*0560*/  LDG.E R21, desc[UR6][R16.64+0x8] ;  /* 0x0000080610157981 */ /* 0x000f28000c1e1900 */
[----:B------:R1:W5:Y:S01]  /*0570*/  LDG.E R20, desc[UR6][R16.64+0xc] ;  /* 0x00000c0610147981 */ /* 0x000362000c1e1900 */
[----:B0-----:R-:W-:Y:S02]  /*0580*/  IADD3 R19, PT, PT, R4, 0x10, RZ ;  /* 0x0000001004137810 */ /* 0x001fe40007ffe0ff */
[----:B------:R-:W-:Y:S01]  /*0590*/  LEA R27, R0, R25, 0x3 ;  /* 0x00000019001b7211 */ /* 0x000fe200078e18ff */
[----:B--2---:R-:W-:-:S02]  /*05a0*/  FFMA R26, R24, R11, R9 ;  /* 0x0000000b181a7223 */ /* 0x004fc40000000009 */
[----:B------:R-:W-:-:S04]  /*05b0*/  IMAD.WIDE R24, R19, 0x4, R14 ;  /* 0x0000000413187825 */ /* 0x000fc800078e020e */
[----:B------:R-:W-:Y:S01]  /*05c0*/  IMAD.WIDE R18, R27, 0x4, R12 ;  /* 0x000000041b127825 */ /* 0x000fe200078e020c */
[----:B------:R-:W2:Y:S03]  /*05d0*/  LDG.E R22, desc[UR6][R24.64+-0xc] ;  /* 0xfffff40618167981 */ /* 0x000ea6000c1e1900 */
[----:B------:R-:W-:Y:S01]  /*05e0*/  FFMA R9, R7, R10, R26 ;  /* 0x0000000a07097223 */ /* 0x000fe2000000001a */
[C---:B------:R-:W-:Y:S01]  /*05f0*/  IMAD.WIDE R10, R0.reuse, 0x4, R18 ;  /* 0x00000004000a7825 */ /* 0x040fe200078e0212 */
[----:B------:R-:W2:Y:S04]  /*0600*/  LDG.E R26, desc[UR6][R24.64+-0x10] ;  /* 0xfffff006181a7981 */ /* 0x000ea8000c1e1900 */
[----:B------:R0:W2:Y:S01]  /*0610*/  LDG.E R7, desc[UR6][R18.64] ;  /* 0x0000000612077981 */ /* 0x0000a2000c1e1900 */
[----:B-1----:R-:W-:Y:S01]  /*0620*/  FFMA R16, R5, R8, R9 ;  /* 0x0000000805107223 */ /* 0x002fe20000000009 */
[----:B------:R-:W-:-:S02]  /*0630*/  IMAD.WIDE R8, R0, 0x4, R10 ;  /* 0x0000000400087825 */ /* 0x000fc400078e020a */
[----:B------:R-:W2:Y:S04]  /*0640*/  LDG.E R5, desc[UR6][R10.64] ;  /* 0x000000060a057981 */ /* 0x000ea8000c1e1900 */
[----:B------:R-:W2:Y:S04]  /*0650*/  LDG.E R11, desc[UR6][R24.64+-0x8] ;  /* 0xfffff806180b7981 */ /* 0x000ea8000c1e1900 */
[----:B------:R1:W2:Y:S01]  /*0660*/  LDG.E R10, desc[UR6][R8.64] ;  /* 0x00000006080a7981 */ /* 0x0002a2000c1e1900 */
[----:B---3--:R-:W-:Y:S01]  /*0670*/  FFMA R6, R29, R6, R16 ;  /* 0x000000061d067223 */ /* 0x008fe20000000010 */
[----:B------:R-:W-:-:S02]  /*0680*/  IMAD.WIDE R16, R0, 0x4, R8 ;  /* 0x0000000400107825 */ /* 0x000fc400078e0208 */
[----:B------:R-:W3:Y:S02]  /*0690*/  LDG.E R29, desc[UR6][R24.64+-0x4] ;  /* 0xfffffc06181d7981 */ /* 0x000ee4000c1e1900 */
[----:B0-----:R-:W-:Y:S02]  /*06a0*/  IMAD.WIDE R18, R0, 0x4, R16 ;  /* 0x0000000400127825 */ /* 0x001fe400078e0210 */
[----:B------:R-:W3:Y:S02]  /*06b0*/  LDG.E R16, desc[UR6][R16.64] ;  /* 0x0000000610107981 */ /* 0x000ee4000c1e1900 */
[----:B----4-:R-:W-:Y:S02]  /*06c0*/  FFMA R21, R21, R28, R6 ;  /* 0x0000001c15157223 */ /* 0x010fe40000000006 */
[----:B------:R-:W4:Y:S02]  /*06d0*/  LDG.E R28, desc[UR6][R24.64] ;  /* 0x00000006181c7981 */ /* 0x000f24000c1e1900 */
[----:B-----5:R-:W-:Y:S01]  /*06e0*/  FFMA R6, R20, R23, R21 ;  /* 0x0000001714067223 */ /* 0x020fe20000000015 */
[C---:B------:R-:W-:Y:S01]  /*06f0*/  IMAD.WIDE R20, R0.reuse, 0x4, R18 ;  /* 0x0000000400147825 */ /* 0x040fe200078e0212 */
[----:B------:R-:W5:Y:S04]  /*0700*/  LDG.E R17, desc[UR6][R24.64+0x8] ;  /* 0x0000080618117981 */ /* 0x000f68000c1e1900 */
[----:B------:R2:W4:Y:S01]  /*0710*/  LDG.E R18, desc[UR6][R18.64] ;  /* 0x0000000612127981 */ /* 0x000522000c1e1900 */
[----:B-1----:R-:W-:-:S03]  /*0720*/  IMAD.WIDE R8, R0, 0x4, R20 ;  /* 0x0000000400087825 */ /* 0x002fc600078e0214 */
[----:B------:R-:W5:Y:S04]  /*0730*/  LDG.E R23, desc[UR6][R20.64] ;  /* 0x0000000614177981 */ /* 0x000f68000c1e1900 */
[----:B------:R-:W5:Y:S01]  /*0740*/  LDG.E R20, desc[UR6][R24.64+0x4] ;  /* 0x0000040618147981 */ /* 0x000f62000c1e1900 */
[----:B------:R-:W-:Y:S01]  /*0750*/  LEA R27, R0, R27, 0x3 ;  /* 0x0000001b001b7211 */ /* 0x000fe200078e18ff */
[----:B--2---:R-:W-:Y:S01]  /*0760*/  FFMA R19, R26, R7, R6 ;  /* 0x000000071a137223 */ /* 0x004fe20000000006 */
[----:B------:R-:W-:Y:S01]  /*0770*/  IMAD.WIDE R6, R0, 0x4, R8 ;  /* 0x0000000400067825 */ /* 0x000fe200078e0208 */
[----:B------:R-:W2:Y:S03]  /*0780*/  LDG.E R26, desc[UR6][R8.64] ;  /* 0x00000006081a7981 */ /* 0x000ea6000c1e1900 */
[----:B------:R-:W-:Y:S01]  /*0790*/  FFMA R22, R22, R5, R19 ;  /* 0x0000000516167223 */ /* 0x000fe20000000013 */
[----:B------:R-:W-:Y:S01]  /*07a0*/  IADD3 R5, PT, PT, R4, 0x18, RZ ;  /* 0x0000001804057810 */ /* 0x000fe20007ffe0ff */
[----:B------:R-:W2:Y:S04]  /*07b0*/  LDG.E R8, desc[UR6][R24.64+0xc] ;  /* 0x00000c0618087981 */ /* 0x000ea8000c1e1900 */
[----:B------:R0:W2:Y:S01]  /*07c0*/  LDG.E R9, desc[UR6][R6.64] ;  /* 0x0000000606097981 */ /* 0x0000a2000c1e1900 */
[----:B------:R-:W-:Y:S01]  /*07d0*/  FFMA R19, R11, R10, R22 ;  /* 0x0000000a0b137223 */ /* 0x000fe20000000016 */
[----:B------:R-:W-:-:S04]  /*07e0*/  IMAD.WIDE R10, R27, 0x4, R12 ;  /* 0x000000041b0a7825 */ /* 0x000fc800078e020c */
[----:B0-----:R-:W-:Y:S02]  /*07f0*/  IMAD.WIDE R6, R5, 0x4, R14 ;  /* 0x0000000405067825 */ /* 0x001fe400078e020e */
[----:B------:R0:W2:Y:S04]  /*0800*/  LDG.E R5, desc[UR6][R10.64] ;  /* 0x000000060a057981 */ /* 0x0000a8000c1e1900 */
[----:B------:R-:W2:Y:S01]  /*0810*/  LDG.E R22, desc[UR6][R6.64+-0x10] ;  /* 0xfffff00606167981 */ /* 0x000ea2000c1e1900 */
[----:B------:R-:W-:-:S04]  /*0820*/  IMAD.WIDE R24, R0, 0x4, R10 ;  /* 0x0000000400187825 */ /* 0x000fc800078e020a */
[----:B---3--:R-:W-:Y:S02]  /*0830*/  FFMA R19, R29, R16, R19 ;  /* 0x000000101d137223 */ /* 0x008fe40000000013 */
[----:B------:R-:W3:Y:S02]  /*0840*/  LDG.E R16, desc[UR6][R6.64+-0x8] ;  /* 0xfffff80606107981 */ /* 0x000ee4000c1e1900 */
[----:B----4-:R-:W-:Y:S01]  /*0850*/  FFMA R21, R28, R18, R19 ;  /* 0x000000121c157223 */ /* 0x010fe20000000013 */
[----:B------:R-:W-:Y:S02]  /*0860*/  IMAD.WIDE R18, R0, 0x4, R24 ;  /* 0x0000000400127825 */ /* 0x000fe400078e0218 */
[----:B------:R-:W4:Y:S04]  /*0870*/  LDG.E R24, desc[UR6][R24.64] ;  /* 0x0000000618187981 */ /* 0x000f28000c1e1900 */
[----:B------:R1:W3:Y:S01]  /*0880*/  LDG.E R29, desc[UR6][R18.64] ;  /* 0x00000006121d7981 */ /* 0x0002e2000c1e1900 */
[----:B-----5:R-:W-:Y:S01]  /*0890*/  FFMA R28, R20, R23, R21 ;  /* 0x00000017141c7223 */ /* 0x020fe20000000015 */
[----:B------:R-:W-:-:S02]  /*08a0*/  IMAD.WIDE R20, R0, 0x4, R18 ;  /* 0x0000000400147825 */ /* 0x000fc400078e0212 */
[----:B------:R-:W4:Y:S02]  /*08b0*/  LDG.E R23, desc[UR6][R6.64+-0xc] ;  /* 0xfffff40606177981 */ /* 0x000f24000c1e1900 */
[----:B0-----:R-:W-:Y:S02]  /*08c0*/  IMAD.WIDE R10, R0, 0x4, R20 ;  /* 0x00000004000a7825 */ /* 0x001fe400078e0214 */
[----:B------:R-:W5:Y:S04]  /*08d0*/  LDG.E R20, desc[UR6][R20.64] ;  /* 0x0000000614147981 */ /* 0x000f68000c1e1900 */
[----:B------:R-:W5:Y:S01]  /*08e0*/  LDG.E R21, desc[UR6][R6.64+0xc] ;  /* 0x00000c0606157981 */ /* 0x000f62000c1e1900 */
[----:B--2---:R-:W-:-:S03]  /*08f0*/  FFMA R28, R17, R26, R28 ;  /* 0x0000001a111c7223 */ /* 0x004fc6000000001c */
[----:B------:R-:W5:Y:S04]  /*0900*/  LDG.E R17, desc[UR6][R6.64+-0x4] ;  /* 0xfffffc0606117981 */ /* 0x000f68000c1e1900 */
[----:B------:R-:W2:Y:S01]  /*0910*/  LDG.E R26, desc[UR6][R6.64] ;  /* 0x00000006061a7981 */ /* 0x000ea2000c1e1900 */
[----:B------:R-:W-:Y:S01]  /*0920*/  FFMA R28, R8, R9, R28 ;  /* 0x00000009081c7223 */ /* 0x000fe2000000001c */
[C---:B------:R-:W-:Y:S02]  /*0930*/  IMAD.WIDE R8, R0.reuse, 0x4, R10 ;  /* 0x0000000400087825 */ /* 0x040fe400078e020a */
[----:B------:R-:W2:Y:S04]  /*0940*/  LDG.E R10, desc[UR6][R10.64] ;  /* 0x000000060a0a7981 */ /* 0x000ea8000c1e1900 */
[----:B------:R-:W2:Y:S01]  /*0950*/  LDG.E R25, desc[UR6][R8.64] ;  /* 0x0000000608197981 */ /* 0x000ea2000c1e1900 */
[----:B-1----:R-:W-:-:S03]  /*0960*/  IMAD.WIDE R18, R0, 0x4, R8 ;  /* 0x0000000400127825 */ /* 0x002fc600078e0208 */
[----:B------:R-:W2:Y:S01]  /*0970*/  LDG.E R8, desc[UR6][R6.64+0x4] ;  /* 0x0000040606087981 */ /* 0x000ea2000c1e1900 */
[----:B------:R-:W-:-:S03]  /*0980*/  FFMA R22, R22, R5, R28 ;  /* 0x0000000516167223 */ /* 0x000fc6000000001c */
[----:B------:R0:W2:Y:S04]  /*0990*/  LDG.E R5, desc[UR6][R18.64] ;  /* 0x0000000612057981 */ /* 0x0000a8000c1e1900 */
[----:B------:R1:W2:Y:S01]  /*09a0*/  LDG.E R28, desc[UR6][R6.64+0x8] ;  /* 0x00000806061c7981 */ /* 0x0002a2000c1e1900 */
[----:B0-----:R-:W-:-:S06]  /*09b0*/  IMAD.WIDE R18, R0, 0x4, R18 ;  /* 0x0000000400127825 */ /* 0x001fcc00078e0212 */
[----:B------:R-:W2:Y:S01]  /*09c0*/  LDG.E R18, desc[UR6][R18.64] ;  /* 0x0000000612127981 */ /* 0x000ea2000c1e1900 */
[----:B------:R-:W-:-:S05]  /*09d0*/  LEA R27, R0, R27, 0x3 ;  /* 0x0000001b001b7211 */ /* 0x000fca00078e18ff */
[----:B------:R-:W-:-:S04]  /*09e0*/  IMAD.WIDE R12, R27, 0x4, R12 ;  /* 0x000000041b0c7825 */ /* 0x000fc800078e020c */
[----:B----4-:R-:W-:Y:S01]  /*09f0*/  FFMA R9, R23, R24, R22 ;  /* 0x0000001817097223 */ /* 0x010fe20000000016 */
[----:B------:R-:W-:-:S04]  /*0a00*/  IMAD.WIDE R22, R0, 0x4, R12 ;  /* 0x0000000400167825 */ /* 0x000fc800078e020c */
[----:B---3--:R-:W-:Y:S01]  /*0a10*/  FFMA R16, R16, R29, R9 ;  /* 0x0000001d10107223 */ /* 0x008fe20000000009 */
[----:B------:R-:W-:Y:S01]  /*0a20*/  IADD3 R11, PT, PT, R4, 0x20, RZ ;  /* 0x00000020040b7810 */ /* 0x000fe20007ffe0ff */
[----:B------:R-:W3:Y:S04]  /*0a30*/  LDG.E R12, desc[UR6][R12.64] ;  /* 0x000000060c0c7981 */ /* 0x000ee8000c1e1900 */
[----:B-1----:R-:W-:-:S05]  /*0a40*/  IMAD.WIDE R6, R11, 0x4, R14 ;  /* 0x000000040b067825 */ /* 0x002fca00078e020e */
[----:B------:R-:W3:Y:S04]  /*0a50*/  LDG.E R19, desc[UR6][R6.64+-0x10] ;  /* 0xfffff00606137981 */ /* 0x000ee8000c1e1900 */
[----:B------:R-:W4:Y:S01]  /*0a60*/  LDG.E R29, desc[UR6][R6.64+-0xc] ;  /* 0xfffff406061d7981 */ /* 0x000f22000c1e1900 */
[----:B-----5:R-:W-:Y:S01]  /*0a70*/  FFMA R9, R17, R20, R16 ;  /* 0x0000001411097223 */ /* 0x020fe20000000010 */
[----:B------:R-:W-:Y:S02]  /*0a80*/  IMAD.WIDE R16, R0, 0x4, R22 ;  /* 0x0000000400107825 */ /* 0x000fe400078e0216 */
[----:B------:R-:W4:Y:S04]  /*0a90*/  LDG.E R22, desc[UR6][R22.64] ;  /* 0x0000000616167981 */ /* 0x000f28000c1e1900 */
[----:B------:R-:W5:Y:S01]  /*0aa0*/  LDG.E R23, desc[UR6][R6.64+0x4] ;  /* 0x0000040606177981 */ /* 0x000f62000c1e1900 */
[----:B--2---:R-:W-:Y:S01]  /*0ab0*/  FFMA R9, R26, R10, R9 ;  /* 0x0000000a1a097223 */ /* 0x004fe20000000009 */
[----:B------:R-:W-:-:S02]  /*0ac0*/  IMAD.WIDE R10, R0, 0x4, R16 ;  /* 0x00000004000a7825 */ /* 0x000fc400078e0210 */
[----:B------:R-:W2:Y:S04]  /*0ad0*/  LDG.E R26, desc[UR6][R6.64+-0x8] ;  /* 0xfffff806061a7981 */ /* 0x000ea8000c1e1900 */
[----:B------:R-:W2:Y:S04]  /*0ae0*/  LDG.E R16, desc[UR6][R16.64] ;  /* 0x0000000610107981 */ /* 0x000ea8000c1e1900 */
[----:B------:R0:W5:Y:S01]  /*0af0*/  LDG.E R13, desc[UR6][R10.64] ;  /* 0x000000060a0d7981 */ /* 0x000162000c1e1900 */
[----:B------:R-:W-:Y:S01]  /*0b00*/  FFMA R25, R8, R25, R9 ;  /* 0x0000001908197223 */ /* 0x000fe20000000009 */
[----:B------:R-:W-:-:S04]  /*0b10*/  IMAD.WIDE R8, R0, 0x4, R10 ;  /* 0x0000000400087825 */ /* 0x000fc800078e020a */
[----:B------:R-:W-:Y:S01]  /*0b20*/  FFMA R20, R28, R5, R25 ;  /* 0x000000051c147223 */ /* 0x000fe20000000019 */
[C---:B------:R-:W-:Y:S01]  /*0b30*/  IMAD.WIDE R24, R0.reuse, 0x4, R8 ;  /* 0x0000000400187825 */ /* 0x040fe200078e0208 */
[----:B------:R-:W5:Y:S04]  /*0b40*/  LDG.E R28, desc[UR6][R6.64+-0x4] ;  /* 0xfffffc06061c7981 */ /* 0x000f68000c1e1900 */
[----:B------:R-:W5:Y:S04]  /*0b50*/  LDG.E R8, desc[UR6][R8.64] ;  /* 0x0000000608087981 */ /* 0x000f68000c1e1900 */
[----:B------:R-:W5:Y:S01]  /*0b60*/  LDG.E R5, desc[UR6][R6.64] ;  /* 0x0000000606057981 */ /* 0x000f62000c1e1900 */
[----:B------:R-:W-:Y:S01]  /*0b70*/  FFMA R18, R21, R18, R20 ;  /* 0x0000001215127223 */ /* 0x000fe20000000014 */
[----:B------:R-:W-:-:S02]  /*0b80*/  IMAD.WIDE R20, R0, 0x4, R24 ;  /* 0x0000000400147825 */ /* 0x000fc400078e0218 */
[----:B------:R-:W5:Y:S02]  /*0b90*/  LDG.E R24, desc[UR6][R24.64] ;  /* 0x0000000618187981 */ /* 0x000f64000c1e1900 */
[----:B0-----:R-:W-:Y:S02]  /*0ba0*/  IMAD.WIDE R10, R0, 0x4, R20 ;  /* 0x00000004000a7825 */ /* 0x001fe400078e0214 */
[----:B------:R-:W5:Y:S04]  /*0bb0*/  LDG.E R17, desc[UR6][R20.64] ;  /* 0x0000000614117981 */ /* 0x000f68000c1e1900 */
[----:B------:R-:W5:Y:S04]  /*0bc0*/  LDG.E R9, desc[UR6][R6.64+0xc] ;  /* 0x00000c0606097981 */ /* 0x000f68000c1e1900 */
[----:B------:R-:W5:Y:S04]  /*0bd0*/  LDG.E R10, desc[UR6][R10.64] ;  /* 0x000000060a0a7981 */ /* 0x000f68000c1e1900 */
[----:B------:R-:W5:Y:S01]  /*0be0*/  LDG.E R20, desc[UR6][R6.64+0x8] ;  /* 0x0000080606147981 */ /* 0x000f62000c1e1900 */
[----:B---3--:R-:W-:Y:S01]  /*0bf0*/  FFMA R12, R19, R12, R18 ;  /* 0x0000000c130c7223 */ /* 0x008fe20000000012 */
[----:B------:R-:W-:-:S04]  /*0c00*/  UIADD3 UR4, UPT, UPT, UR4, 0x28, URZ ;  /* 0x0000002804047890 */ /* 0x000fc8000fffe0ff */
[----:B------:R-:W-:Y:S01]  /*0c10*/  UISETP.NE.AND UP0, UPT, UR4, 0x708, UPT ;  /* 0x000007080400788c */ /* 0x000fe2000bf05270 */
[----:B------:R-:W-:Y:S02]  /*0c20*/  IADD3 R4, PT, PT, R4, 0x28, RZ ;  /* 0x0000002804047810 */ /* 0x000fe40007ffe0ff */
[----:B------:R-:W-:Y:S01]  /*0c30*/  LEA R19, R0, R27, 0x3 ;  /* 0x0000001b00137211 */ /* 0x000fe200078e18ff */
[----:B----4-:R-:W-:-:S04]  /*0c40*/  FFMA R29, R29, R22, R12 ;  /* 0x000000161d1d7223 */ /* 0x010fc8000000000c */
[----:B--2---:R-:W-:-:S04]  /*0c50*/  FFMA R29, R26, R16, R29 ;  /* 0x000000101a1d7223 */ /* 0x004fc8000000001d */
[----:B-----5:R-:W-:-:S04]  /*0c60*/  FFMA R28, R28, R13, R29 ;  /* 0x0000000d1c1c7223 */ /* 0x020fc8000000001d */
[----:B------:R-:W-:-:S04]  /*0c70*/  FFMA R8, R5, R8, R28 ;  /* 0x0000000805087223 */ /* 0x000fc8000000001c */
[----:B------:R-:W-:-:S04]  /*0c80*/  FFMA R23, R23, R24, R8 ;  /* 0x0000001817177223 */ /* 0x000fc80000000008 */
[----:B------:R-:W-:-:S04]  /*0c90*/  FFMA R20, R20, R17, R23 ;  /* 0x0000001114147223 */ /* 0x000fc80000000017 */
[----:B------:R-:W-:Y:S01]  /*0ca0*/  FFMA R5, R9, R10, R20 ;  /* 0x0000000a09057223 */ /* 0x000fe20000000014 */
[----:B------:R-:W-:Y:S06]  /*0cb0*/  BRA.U UP0, `(.L_x_0) ;  /* 0xfffffff500347547 */ /* 0x000fec000b83ffff */
[----:B------:R-:W0:Y:S01]  /*0cc0*/  LDC.64 R6, c[0x0][0x3a0] ;  /* 0x0000e800ff067b82 */ /* 0x000e220000000a00 */
[----:B------:R-:W-:-:S04]  /*0cd0*/  IMAD R3, R2, R0, R3 ;  /* 0x0000000002037224 */ /* 0x000fc800078e0203 */
[----:B0-----:R-:W-:-:S05]  /*0ce0*/  IMAD.WIDE R2, R3, 0x4, R6 ;  /* 0x0000000403027825 */ /* 0x001fca00078e0206 */
[----:B------:R-:W-:Y:S01]  /*0cf0*/  STG.E desc[UR6][R2.64], R5 ;  /* 0x0000000502007986 */ /* 0x000fe2000c101906 */
[----:B------:R-:W-:Y:S05]  /*0d00*/  EXIT ;  /* 0x000000000000794d */ /* 0x000fea0003800000 */
.L_x_1:
[----:B------:R-:W-:-:S00]  /*0d10*/  BRA `(.L_x_1) ;  /* 0xfffffffc00fc7947 */ /* 0x000fc0000383ffff */
[----:B------:R-:W-:-:S00]  /*0d20*/  NOP ;  /* 0x0000000000007918 */ /* 0x000fc00000000000 */
        /* <DEDUP_REMOVED lines=13> */
.L_x_2:


//--------------------- .nv.shared.reserved.0     --------------------------
	.section	.nv.shared.reserved.0,"aw",@nobits
	.weak		__nv_reservedSMEM_offset_0_alias
	.size		__nv_reservedSMEM_offset_0_alias, 0, 64
	.other		__nv_reservedSMEM_offset_0_alias,@"STO_CUDA_RESERVED_SHARED STV_DEFAULT"
__nv_reservedSMEM_offset_0_alias:
	.zero		0
	.zero		64


//--------------------- .nv.constant0._Z12kernelMatMuliiiPfS_S_ --------------------------
	.section	.nv.constant0._Z12kernelMatMuliiiPfS_S_,"a",@progbits
	.sectionflags	@""
	.align	4
.nv.constant0._Z12kernelMatMuliiiPfS_S_:
	.zero		936


//--------------------- SYMBOLS --------------------------

	.type		.nv.reservedSmem.offset0,@object
	.size		.nv.reservedSmem.offset0,0x4
